//
// Generated by NVIDIA NVVM Compiler
//
// Compiler Build ID: CL-36424714
// Cuda compilation tools, release 13.0, V13.0.88
// Based on NVVM 20.0.0
//

.version 9.0
.target sm_100
.address_size 64

	// .globl	_Z15transposeMatrixPKfPfii

.visible .entry _Z15transposeMatrixPKfPfii(
	.param .u64 .ptr .align 1 _Z15transposeMatrixPKfPfii_param_0,
	.param .u64 .ptr .align 1 _Z15transposeMatrixPKfPfii_param_1,
	.param .u32 _Z15transposeMatrixPKfPfii_param_2,
	.param .u32 _Z15transposeMatrixPKfPfii_param_3
)
{
	.reg .b32 	%r<17>;
	.reg .b32 	%f<5>;
	.reg .b64 	%rd<15>;

	ld.param.u64 	%rd1, [_Z15transposeMatrixPKfPfii_param_0];
	ld.param.u64 	%rd2, [_Z15transposeMatrixPKfPfii_param_1];
	ld.param.u32 	%r1, [_Z15transposeMatrixPKfPfii_param_2];
	mov.u32 	%r2, %ctaid.x;
	shl.b32 	%r3, %r2, 5;
	mov.u32 	%r4, %tid.x;
	add.s32 	%r5, %r3, %r4;
	mov.u32 	%r6, %ctaid.y;
	shl.b32 	%r7, %r6, 5;
	mov.u32 	%r8, %tid.y;
	add.s32 	%r9, %r7, %r8;
	cvta.to.global.u64 	%rd3, %rd1;
	cvta.to.global.u64 	%rd4, %rd2;
	mad.lo.s32 	%r10, %r9, %r1, %r5;
	mul.wide.s32 	%rd5, %r10, 4;
	add.s64 	%rd6, %rd3, %rd5;
	ld.global.f32 	%f1, [%rd6];
	mad.lo.s32 	%r11, %r1, %r5, %r9;
	mul.wide.s32 	%rd7, %r11, 4;
	add.s64 	%rd8, %rd4, %rd7;
	st.global.f32 	[%rd8], %f1;
	shl.b32 	%r12, %r1, 3;
	add.s32 	%r13, %r10, %r12;
	mul.wide.s32 	%rd9, %r13, 4;
	add.s64 	%rd10, %rd3, %rd9;
	ld.global.f32 	%f2, [%rd10];
	st.global.f32 	[%rd8+32], %f2;
	shl.b32 	%r14, %r1, 4;
	add.s32 	%r15, %r10, %r14;
	mul.wide.s32 	%rd11, %r15, 4;
	add.s64 	%rd12, %rd3, %rd11;
	ld.global.f32 	%f3, [%rd12];
	st.global.f32 	[%rd8+64], %f3;
	add.s32 	%r16, %r15, %r12;
	mul.wide.s32 	%rd13, %r16, 4;
	add.s64 	%rd14, %rd3, %rd13;
	ld.global.f32 	%f4, [%rd14];
	st.global.f32 	[%rd8+96], %f4;
	ret;

}
	// .globl	_Z20naive_cuda_transposeiPfS_ii
.visible .entry _Z20naive_cuda_transposeiPfS_ii(
	.param .u32 _Z20naive_cuda_transposeiPfS_ii_param_0,
	.param .u64 .ptr .align 1 _Z20naive_cuda_transposeiPfS_ii_param_1,
	.param .u64 .ptr .align 1 _Z20naive_cuda_transposeiPfS_ii_param_2,
	.param .u32 _Z20naive_cuda_transposeiPfS_ii_param_3,
	.param .u32 _Z20naive_cuda_transposeiPfS_ii_param_4
)
{
	.reg .pred 	%p<2>;
	.reg .b32 	%r<15>;
	.reg .b32 	%f<2>;
	.reg .b64 	%rd<9>;

	ld.param.u32 	%r4, [_Z20naive_cuda_transposeiPfS_ii_param_0];
	ld.param.u64 	%rd1, [_Z20naive_cuda_transposeiPfS_ii_param_1];
	ld.param.u64 	%rd2, [_Z20naive_cuda_transposeiPfS_ii_param_2];
	ld.param.u32 	%r2, [_Z20naive_cuda_transposeiPfS_ii_param_3];
	ld.param.u32 	%r3, [_Z20naive_cuda_transposeiPfS_ii_param_4];
	mov.u32 	%r5, %ntid.x;
	mov.u32 	%r6, %ctaid.x;
	mov.u32 	%r7, %tid.x;
	mad.lo.s32 	%r8, %r5, %r6, %r7;
	mov.u32 	%r9, %ntid.y;
	mov.u32 	%r10, %ctaid.y;
	mov.u32 	%r11, %tid.y;
	mad.lo.s32 	%r1, %r9, %r10, %r11;
	max.s32 	%r12, %r1, %r8;
	setp.ge.s32 	%p1, %r12, %r4;
	@%p1 bra 	$L__BB1_2;
	cvta.to.global.u64 	%rd3, %rd1;
	cvta.to.global.u64 	%rd4, %rd2;
	mad.lo.s32 	%r13, %r2, %r1, %r3;
	mul.wide.s32 	%rd5, %r13, 4;
	add.s64 	%rd6, %rd3, %rd5;
	ld.global.f32 	%f1, [%rd6];
	mad.lo.s32 	%r14, %r3, %r2, %r1;
	mul.wide.s32 	%rd7, %r14, 4;
	add.s64 	%rd8, %rd4, %rd7;
	st.global.f32 	[%rd8], %f1;
$L__BB1_2:
	ret;

}


// ===== COMPILED SASS (sm_100) =====

	.target	sm_100

	.elftype	@"ET_EXEC"


//--------------------- .note.nv.tkinfo           --------------------------
	.section	.note.nv.tkinfo,"",@"SHT_NOTE"
	.sectionflags	@"SHF_NOTE_NV_TKINFO"
	.tkinfo
        /*0018*/ 	.word	0x00000002
        /*0030*/ 	.string	""
        /*0030*/ 	.string	"ptxas"
        /*0030*/ 	.string	"Cuda compilation tools, release 13.0, V13.0.88"
        /*0030*/ 	.string	"Build cuda_13.0.r13.0/compiler.36424714_0"
        /*0030*/ 	.string	"-arch sm_100 -m 64 "



//--------------------- .note.nv.cuinfo           --------------------------
	.section	.note.nv.cuinfo,"",@"SHT_NOTE"
	.sectionflags	@"SHF_NOTE_NV_CUINFO"
        /*0018*/ 	.short	0x0002
        /*001a*/ 	.short	0x0064
        /*001c*/ 	.short	0x0082
	.zero		2


//--------------------- .nv.info                  --------------------------
	.section	.nv.info,"",@"SHT_CUDA_INFO"
	.align	4


	//----- nvinfo : EIATTR_REGCOUNT
	.align		4
        /*0000*/ 	.byte	0x04, 0x2f
        /*0002*/ 	.short	(.L_1 - .L_0)
	.align		4
.L_0:
        /*0004*/ 	.word	index@(_Z15transposeMatrixPKfPfii)
        /*0008*/ 	.word	0x00000010


	//----- nvinfo : EIATTR_FRAME_SIZE
	.align		4
.L_1:
        /*000c*/ 	.byte	0x04, 0x11
        /*000e*/ 	.short	(.L_3 - .L_2)
	.align		4
.L_2:
        /*0010*/ 	.word	index@(_Z15transposeMatrixPKfPfii)
        /*0014*/ 	.word	0x00000000


	//----- nvinfo : EIATTR_REGCOUNT
	.align		4
.L_3:
        /*0018*/ 	.byte	0x04, 0x2f
        /*001a*/ 	.short	(.L_5 - .L_4)
	.align		4
.L_4:
        /*001c*/ 	.word	index@(_Z20naive_cuda_transposeiPfS_ii)
        /*0020*/ 	.word	0x0000000c


	//----- nvinfo : EIATTR_FRAME_SIZE
	.align		4
.L_5:
        /*0024*/ 	.byte	0x04, 0x11
        /*0026*/ 	.short	(.L_7 - .L_6)
	.align		4
.L_6:
        /*0028*/ 	.word	index@(_Z20naive_cuda_transposeiPfS_ii)
        /*002c*/ 	.word	0x00000000


	//----- nvinfo : EIATTR_MIN_STACK_SIZE
	.align		4
.L_7:
        /*0030*/ 	.byte	0x04, 0x12
        /*0032*/ 	.short	(.L_9 - .L_8)
	.align		4
.L_8:
        /*0034*/ 	.word	index@(_Z20naive_cuda_transposeiPfS_ii)
        /*0038*/ 	.word	0x00000000


	//----- nvinfo : EIATTR_MIN_STACK_SIZE
	.align		4
.L_9:
        /*003c*/ 	.byte	0x04, 0x12
        /*003e*/ 	.short	(.L_11 - .L_10)
	.align		4
.L_10:
        /*0040*/ 	.word	index@(_Z15transposeMatrixPKfPfii)
        /*0044*/ 	.word	0x00000000
.L_11:


//--------------------- .nv.compat                --------------------------
	.section	.nv.compat,"",@"SHT_CUDA_COMPAT_INFO"
	.align	4
        /*0000*/ 	.byte	0x02, 0x09, 0x00, 0x00, 0x02, 0x02, 0x01, 0x00, 0x02, 0x05, 0x05, 0x00, 0x03, 0x07, 0x01, 0x01
        /*0010*/ 	.byte	0x02, 0x03, 0x00, 0x00, 0x02, 0x06, 0x01, 0x00, 0x04, 0x0b, 0x08, 0x00, 0x09, 0x00, 0x00, 0x00
        /*0020*/ 	.byte	0x00, 0x00, 0x00, 0x00


//--------------------- .nv.info._Z20naive_cuda_transposeiPfS_ii --------------------------
	.section	.nv.info._Z20naive_cuda_transposeiPfS_ii,"",@"SHT_CUDA_INFO"
	.sectionflags	@""
	.align	4


	//----- nvinfo : EIATTR_CUDA_API_VERSION
	.align		4
        /*0000*/ 	.byte	0x04, 0x37
        /*0002*/ 	.short	(.L_13 - .L_12)
.L_12:
        /*0004*/ 	.word	0x00000082


	//----- nvinfo : EIATTR_KPARAM_INFO
	.align		4
.L_13:
        /*0008*/ 	.byte	0x04, 0x17
        /*000a*/ 	.short	(.L_15 - .L_14)
.L_14:
        /*000c*/ 	.word	0x00000000
        /*0010*/ 	.short	0x0004
        /*0012*/ 	.short	0x001c
        /*0014*/ 	.byte	0x00, 0xf0, 0x11, 0x00


	//----- nvinfo : EIATTR_KPARAM_INFO
	.align		4
.L_15:
        /*0018*/ 	.byte	0x04, 0x17
        /*001a*/ 	.short	(.L_17 - .L_16)
.L_16:
        /*001c*/ 	.word	0x00000000
        /*0020*/ 	.short	0x0003
        /*0022*/ 	.short	0x0018
        /*0024*/ 	.byte	0x00, 0xf0, 0x11, 0x00


	//----- nvinfo : EIATTR_KPARAM_INFO
	.align		4
.L_17:
        /*0028*/ 	.byte	0x04, 0x17
        /*002a*/ 	.short	(.L_19 - .L_18)
.L_18:
        /*002c*/ 	.word	0x00000000
        /*0030*/ 	.short	0x0002
        /*0032*/ 	.short	0x0010
        /*0034*/ 	.byte	0x00, 0xf5, 0x21, 0x00


	//----- nvinfo : EIATTR_KPARAM_INFO
	.align		4
.L_19:
        /*0038*/ 	.byte	0x04, 0x17
        /*003a*/ 	.short	(.L_21 - .L_20)
.L_20:
        /*003c*/ 	.word	0x00000000
        /*0040*/ 	.short	0x0001
        /*0042*/ 	.short	0x0008
        /*0044*/ 	.byte	0x00, 0xf5, 0x21, 0x00


	//----- nvinfo : EIATTR_KPARAM_INFO
	.align		4
.L_21:
        /*0048*/ 	.byte	0x04, 0x17
        /*004a*/ 	.short	(.L_23 - .L_22)
.L_22:
        /*004c*/ 	.word	0x00000000
        /*0050*/ 	.short	0x0000
        /*0052*/ 	.short	0x0000
        /*0054*/ 	.byte	0x00, 0xf0, 0x11, 0x00


	//----- nvinfo : EIATTR_SPARSE_MMA_MASK
	.align		4
.L_23:
        /*0058*/ 	.byte	0x03, 0x50
        /*005a*/ 	.short	0x0000


	//----- nvinfo : EIATTR_MAXREG_COUNT
	.align		4
        /*005c*/ 	.byte	0x03, 0x1b
        /*005e*/ 	.short	0x00ff


	//----- nvinfo : EIATTR_MERCURY_ISA_VERSION
	.align		4
        /*0060*/ 	.byte	0x03, 0x5f
        /*0062*/ 	.short	0x0101


	//----- nvinfo : EIATTR_VRC_CTA_INIT_COUNT
	.align		4
        /*0064*/ 	.byte	0x02, 0x4a
	.zero		1
	.zero		1


	//----- nvinfo : EIATTR_EXIT_INSTR_OFFSETS
	.align		4
        /*0068*/ 	.byte	0x04, 0x1c
        /*006a*/ 	.short	(.L_25 - .L_24)


	//   ....[0]....
.L_24:
        /*006c*/ 	.word	0x000000c0


	//   ....[1]....
        /*0070*/ 	.word	0x00000170


	//----- nvinfo : EIATTR_CBANK_PARAM_SIZE
	.align		4
.L_25:
        /*0074*/ 	.byte	0x03, 0x19
        /*0076*/ 	.short	0x0020


	//----- nvinfo : EIATTR_PARAM_CBANK
	.align		4
        /*0078*/ 	.byte	0x04, 0x0a
        /*007a*/ 	.short	(.L_27 - .L_26)
	.align		4
.L_26:
        /*007c*/ 	.word	index@(.nv.constant0._Z20naive_cuda_transposeiPfS_ii)
        /*0080*/ 	.short	0x0380
        /*0082*/ 	.short	0x0020


	//----- nvinfo : EIATTR_SW_WAR
	.align		4
.L_27:
        /*0084*/ 	.byte	0x04, 0x36
        /*0086*/ 	.short	(.L_29 - .L_28)
.L_28:
        /*0088*/ 	.word	0x00000008
.L_29:


//--------------------- .nv.info._Z15transposeMatrixPKfPfii --------------------------
	.section	.nv.info._Z15transposeMatrixPKfPfii,"",@"SHT_CUDA_INFO"
	.sectionflags	@""
	.align	4


	//----- nvinfo : EIATTR_CUDA_API_VERSION
	.align		4
        /*0000*/ 	.byte	0x04, 0x37
        /*0002*/ 	.short	(.L_31 - .L_30)
.L_30:
        /*0004*/ 	.word	0x00000082


	//----- nvinfo : EIATTR_KPARAM_INFO
	.align		4
.L_31:
        /*0008*/ 	.byte	0x04, 0x17
        /*000a*/ 	.short	(.L_33 - .L_32)
.L_32:
        /*000c*/ 	.word	0x00000000
        /*0010*/ 	.short	0x0003
        /*0012*/ 	.short	0x0014
        /*0014*/ 	.byte	0x00, 0xf0, 0x11, 0x00


	//----- nvinfo : EIATTR_KPARAM_INFO
	.align		4
.L_33:
        /*0018*/ 	.byte	0x04, 0x17
        /*001a*/ 	.short	(.L_35 - .L_34)
.L_34:
        /*001c*/ 	.word	0x00000000
        /*0020*/ 	.short	0x0002
        /*0022*/ 	.short	0x0010
        /*0024*/ 	.byte	0x00, 0xf0, 0x11, 0x00


	//----- nvinfo : EIATTR_KPARAM_INFO
	.align		4
.L_35:
        /*0028*/ 	.byte	0x04, 0x17
        /*002a*/ 	.short	(.L_37 - .L_36)
.L_36:
        /*002c*/ 	.word	0x00000000
        /*0030*/ 	.short	0x0001
        /*0032*/ 	.short	0x0008
        /*0034*/ 	.byte	0x00, 0xf5, 0x21, 0x00


	//----- nvinfo : EIATTR_KPARAM_INFO
	.align		4
.L_37:
        /*0038*/ 	.byte	0x04, 0x17
        /*003a*/ 	.short	(.L_39 - .L_38)
.L_38:
        /*003c*/ 	.word	0x00000000
        /*0040*/ 	.short	0x0000
        /*0042*/ 	.short	0x0000
        /*0044*/ 	.byte	0x00, 0xf5, 0x21, 0x00


	//----- nvinfo : EIATTR_SPARSE_MMA_MASK
	.align		4
.L_39:
        /*0048*/ 	.byte	0x03, 0x50
        /*004a*/ 	.short	0x0000


	//----- nvinfo : EIATTR_MAXREG_COUNT
	.align		4
        /*004c*/ 	.byte	0x03, 0x1b
        /*004e*/ 	.short	0x00ff


	//----- nvinfo : EIATTR_MERCURY_ISA_VERSION
	.align		4
        /*0050*/ 	.byte	0x03, 0x5f
        /*0052*/ 	.short	0x0101


	//----- nvinfo : EIATTR_VRC_CTA_INIT_COUNT
	.align		4
        /*0054*/ 	.byte	0x02, 0x4a
	.zero		1
	.zero		1


	//----- nvinfo : EIATTR_EXIT_INSTR_OFFSETS
	.align		4
        /*0058*/ 	.byte	0x04, 0x1c
        /*005a*/ 	.short	(.L_41 - .L_40)


	//   ....[0]....
.L_40:
        /*005c*/ 	.word	0x000001d0


	//----- nvinfo : EIATTR_CBANK_PARAM_SIZE
	.align		4
.L_41:
        /*0060*/ 	.byte	0x03, 0x19
        /*0062*/ 	.short	0x0018


	//----- nvinfo : EIATTR_PARAM_CBANK
	.align		4
        /*0064*/ 	.byte	0x04, 0x0a
        /*0066*/ 	.short	(.L_43 - .L_42)
	.align		4
.L_42:
        /*0068*/ 	.word	index@(.nv.constant0._Z15transposeMatrixPKfPfii)
        /*006c*/ 	.short	0x0380
        /*006e*/ 	.short	0x0018


	//----- nvinfo : EIATTR_SW_WAR
	.align		4
.L_43:
        /*0070*/ 	.byte	0x04, 0x36
        /*0072*/ 	.short	(.L_45 - .L_44)
.L_44:
        /*0074*/ 	.word	0x00000008
.L_45:


//--------------------- .nv.callgraph             --------------------------
	.section	.nv.callgraph,"",@"SHT_CUDA_CALLGRAPH"
	.align	4
	.sectionentsize	8
	.align		4
        /*0000*/ 	.word	0x00000000
	.align		4
        /*0004*/ 	.word	0xffffffff
	.align		4
        /*0008*/ 	.word	0x00000000
	.align		4
        /*000c*/ 	.word	0xfffffffe
	.align		4
        /*0010*/ 	.word	0x00000000
	.align		4
        /*0014*/ 	.word	0xfffffffd
	.align		4
        /*0018*/ 	.word	0x00000000
	.align		4
        /*001c*/ 	.word	0xfffffffc


//--------------------- .text._Z20naive_cuda_transposeiPfS_ii --------------------------
	.section	.text._Z20naive_cuda_transposeiPfS_ii,"ax",@progbits
	.align	128
        .global         _Z20naive_cuda_transposeiPfS_ii
        .type           _Z20naive_cuda_transposeiPfS_ii,@function
        .size           _Z20naive_cuda_transposeiPfS_ii,(.L_x_2 - _Z20naive_cuda_transposeiPfS_ii)
        .other          _Z20naive_cuda_transposeiPfS_ii,@"STO_CUDA_ENTRY STV_DEFAULT"
_Z20naive_cuda_transposeiPfS_ii:
.text._Z20naive_cuda_transposeiPfS_ii:
[----:B------:R-:W-:Y:S01]  /*0000*/  LDC R1, c[0x0][0x37c] ;  /* 0x0000df00ff017b82 */ /* 0x000fe20000000800 */
[----:B------:R-:W0:Y:S01]  /*0010*/  S2R R0, SR_CTAID.X ;  /* 0x0000000000007919 */ /* 0x000e220000002500 */
[----:B------:R-:W0:Y:S01]  /*0020*/  LDCU UR4, c[0x0][0x360] ;  /* 0x00006c00ff0477ac */ /* 0x000e220008000800 */
[----:B------:R-:W0:Y:S01]  /*0030*/  S2R R3, SR_TID.X ;  /* 0x0000000000037919 */ /* 0x000e220000002100 */
[----:B------:R-:W1:Y:S01]  /*0040*/  LDCU UR5, c[0x0][0x364] ;  /* 0x00006c80ff0577ac */ /* 0x000e620008000800 */
[----:B------:R-:W1:Y:S01]  /*0050*/  S2R R7, SR_CTAID.Y ;  /* 0x0000000000077919 */ /* 0x000e620000002600 */
[----:B------:R-:W2:Y:S01]  /*0060*/  LDCU UR6, c[0x0][0x380] ;  /* 0x00007000ff0677ac */ /* 0x000ea20008000800 */
[----:B------:R-:W1:Y:S01]  /*0070*/  S2R R2, SR_TID.Y ;  /* 0x0000000000027919 */ /* 0x000e620000002200 */
[----:B0-----:R-:W-:Y:S02]  /*0080*/  IMAD R0, R0, UR4, R3 ;  /* 0x0000000400007c24 */ /* 0x001fe4000f8e0203 */
[----:B-1----:R-:W-:-:S05]  /*0090*/  IMAD R7, R7, UR5, R2 ;  /* 0x0000000507077c24 */ /* 0x002fca000f8e0202 */
[----:B------:R-:W-:-:S04]  /*00a0*/  VIMNMX R0, PT, PT, R0, R7, !PT ;  /* 0x0000000700007248 */ /* 0x000fc80007fe0100 */
[----:B--2---:R-:W-:-:S13]  /*00b0*/  ISETP.GE.AND P0, PT, R0, UR6, PT ;  /* 0x0000000600007c0c */ /* 0x004fda000bf06270 */
[----:B------:R-:W-:Y:S05]  /*00c0*/  @P0 EXIT ;  /* 0x000000000000094d */ /* 0x000fea0003800000 */
[----:B------:R-:W0:Y:S01]  /*00d0*/  LDC.64 R8, c[0x0][0x398] ;  /* 0x0000e600ff087b82 */ /* 0x000e220000000a00 */
[----:B------:R-:W1:Y:S07]  /*00e0*/  LDCU.64 UR4, c[0x0][0x358] ;  /* 0x00006b00ff0477ac */ /* 0x000e6e0008000a00 */
[----:B------:R-:W2:Y:S01]  /*00f0*/  LDC.64 R2, c[0x0][0x388] ;  /* 0x0000e200ff027b82 */ /* 0x000ea20000000a00 */
[----:B0-----:R-:W-:-:S04]  /*0100*/  IMAD R5, R7, R8, R9 ;  /* 0x0000000807057224 */ /* 0x001fc800078e0209 */
[----:B--2---:R-:W-:-:S03]  /*0110*/  IMAD.WIDE R2, R5, 0x4, R2 ;  /* 0x0000000405027825 */ /* 0x004fc600078e0202 */
[----:B------:R-:W0:Y:S03]  /*0120*/  LDC.64 R4, c[0x0][0x390] ;  /* 0x0000e400ff047b82 */ /* 0x000e260000000a00 */
[----:B-1----:R-:W2:Y:S01]  /*0130*/  LDG.E R3, desc[UR4][R2.64] ;  /* 0x0000000402037981 */ /* 0x002ea2000c1e1900 */
[----:B------:R-:W-:-:S04]  /*0140*/  IMAD R7, R8, R9, R7 ;  /* 0x0000000908077224 */ /* 0x000fc800078e0207 */
[----:B0-----:R-:W-:-:S05]  /*0150*/  IMAD.WIDE R4, R7, 0x4, R4 ;  /* 0x0000000407047825 */ /* 0x001fca00078e0204 */
[----:B--2---:R-:W-:Y:S01]  /*0160*/  STG.E desc[UR4][R4.64], R3 ;  /* 0x0000000304007986 */ /* 0x004fe2000c101904 */
[----:B------:R-:W-:Y:S05]  /*0170*/  EXIT ;  /* 0x000000000000794d */ /* 0x000fea0003800000 */
.L_x_0:
[----:B------:R-:W-:-:S00]  /*0180*/  BRA `(.L_x_0) ;  /* 0xfffffffc00fc7947 */ /* 0x000fc0000383ffff */
[----:B------:R-:W-:-:S00]  /*0190*/  NOP ;  /* 0x0000000000007918 */ /* 0x000fc00000000000 */
        /* <DEDUP_REMOVED lines=14> */
.L_x_2:


//--------------------- .text._Z15transposeMatrixPKfPfii --------------------------
	.section	.text._Z15transposeMatrixPKfPfii,"ax",@progbits
	.align	128
        .global         _Z15transposeMatrixPKfPfii
        .type           _Z15transposeMatrixPKfPfii,@function
        .size           _Z15transposeMatrixPKfPfii,(.L_x_3 - _Z15transposeMatrixPKfPfii)
        .other          _Z15transposeMatrixPKfPfii,@"STO_CUDA_ENTRY STV_DEFAULT"
_Z15transposeMatrixPKfPfii:
.text._Z15transposeMatrixPKfPfii:
[----:B------:R-:W-:Y:S01]  /*0000*/  LDC R1, c[0x0][0x37c] ;  /* 0x0000df00ff017b82 */ /* 0x000fe20000000800 */
[----:B------:R-:W0:Y:S07]  /*0010*/  S2R R0, SR_CTAID.X ;  /* 0x0000000000007919 */ /* 0x000e2e0000002500 */
[----:B------:R-:W1:Y:S01]  /*0020*/  LDC R12, c[0x0][0x390] ;  /* 0x0000e400ff0c7b82 */ /* 0x000e620000000800 */
[----:B------:R-:W2:Y:S01]  /*0030*/  LDCU.64 UR4, c[0x0][0x358] ;  /* 0x00006b00ff0477ac */ /* 0x000ea20008000a00 */
[----:B------:R-:W0:Y:S01]  /*0040*/  S2R R5, SR_TID.X ;  /* 0x0000000000057919 */ /* 0x000e220000002100 */
[----:B------:R-:W3:Y:S05]  /*0050*/  S2R R9, SR_CTAID.Y ;  /* 0x0000000000097919 */ /* 0x000eea0000002600 */
[----:B------:R-:W4:Y:S01]  /*0060*/  LDC.64 R2, c[0x0][0x380] ;  /* 0x0000e000ff027b82 */ /* 0x000f220000000a00 */
[----:B------:R-:W3:Y:S07]  /*0070*/  S2R R4, SR_TID.Y ;  /* 0x0000000000047919 */ /* 0x000eee0000002200 */
[----:B------:R-:W5:Y:S01]  /*0080*/  LDC.64 R6, c[0x0][0x388] ;  /* 0x0000e200ff067b82 */ /* 0x000f620000000a00 */
[----:B0-----:R-:W-:-:S02]  /*0090*/  LEA R0, R0, R5, 0x5 ;  /* 0x0000000500007211 */ /* 0x001fc400078e28ff */
[----:B---3--:R-:W-:-:S05]  /*00a0*/  LEA R9, R9, R4, 0x5 ;  /* 0x0000000409097211 */ /* 0x008fca00078e28ff */
[----:B-1----:R-:W-:-:S04]  /*00b0*/  IMAD R11, R9, R12, R0 ;  /* 0x0000000c090b7224 */ /* 0x002fc800078e0200 */
[----:B----4-:R-:W-:-:S06]  /*00c0*/  IMAD.WIDE R4, R11, 0x4, R2 ;  /* 0x000000040b047825 */ /* 0x010fcc00078e0202 */
[----:B--2---:R-:W2:Y:S01]  /*00d0*/  LDG.E R5, desc[UR4][R4.64] ;  /* 0x0000000404057981 */ /* 0x004ea2000c1e1900 */
[----:B------:R-:W-:Y:S01]  /*00e0*/  IMAD R9, R0, R12, R9 ;  /* 0x0000000c00097224 */ /* 0x000fe200078e0209 */
[----:B------:R-:W-:-:S03]  /*00f0*/  LEA R13, R12, R11, 0x3 ;  /* 0x0000000b0c0d7211 */ /* 0x000fc600078e18ff */
[----:B-----5:R-:W-:-:S04]  /*0100*/  IMAD.WIDE R6, R9, 0x4, R6 ;  /* 0x0000000409067825 */ /* 0x020fc800078e0206 */
[----:B------:R-:W-:Y:S01]  /*0110*/  IMAD.WIDE R8, R13, 0x4, R2 ;  /* 0x000000040d087825 */ /* 0x000fe200078e0202 */
[----:B--2---:R-:W-:Y:S05]  /*0120*/  STG.E desc[UR4][R6.64], R5 ;  /* 0x0000000506007986 */ /* 0x004fea000c101904 */
[----:B------:R-:W2:Y:S01]  /*0130*/  LDG.E R9, desc[UR4][R8.64] ;  /* 0x0000000408097981 */ /* 0x000ea2000c1e1900 */
[----:B------:R-:W-:-:S05]  /*0140*/  LEA R13, R12, R11, 0x4 ;  /* 0x0000000b0c0d7211 */ /* 0x000fca00078e20ff */
[--C-:B------:R-:W-:Y:S01]  /*0150*/  IMAD.WIDE R10, R13, 0x4, R2.reuse ;  /* 0x000000040d0a7825 */ /* 0x100fe200078e0202 */
[----:B------:R-:W-:Y:S01]  /*0160*/  LEA R13, R12, R13, 0x3 ;  /* 0x0000000d0c0d7211 */ /* 0x000fe200078e18ff */
[----:B--2---:R-:W-:Y:S04]  /*0170*/  STG.E desc[UR4][R6.64+0x20], R9 ;  /* 0x0000200906007986 */ /* 0x004fe8000c101904 */
[----:B------:R-:W2:Y:S01]  /*0180*/  LDG.E R11, desc[UR4][R10.64] ;  /* 0x000000040a0b7981 */ /* 0x000ea2000c1e1900 */
[----:B------:R-:W-:-:S03]  /*0190*/  IMAD.WIDE R2, R13, 0x4, R2 ;  /* 0x000000040d027825 */ /* 0x000fc600078e0202 */
[----:B--2---:R-:W-:Y:S04]  /*01a0*/  STG.E desc[UR4][R6.64+0x40], R11 ;  /* 0x0000400b06007986 */ /* 0x004fe8000c101904 */
[----:B------:R-:W2:Y:S04]  /*01b0*/  LDG.E R3, desc[UR4][R2.64] ;  /* 0x0000000402037981 */ /* 0x000ea8000c1e1900 */
[----:B--2---:R-:W-:Y:S01]  /*01c0*/  STG.E desc[UR4][R6.64+0x60], R3 ;  /* 0x0000600306007986 */ /* 0x004fe2000c101904 */
[----:B------:R-:W-:Y:S05]  /*01d0*/  EXIT ;  /* 0x000000000000794d */ /* 0x000fea0003800000 */
.L_x_1:
        /* <DEDUP_REMOVED lines=10> */
.L_x_3:


//--------------------- .nv.shared.reserved.0     --------------------------
	.section	.nv.shared.reserved.0,"aw",@nobits
	.weak		__nv_reservedSMEM_offset_0_alias
	.size		__nv_reservedSMEM_offset_0_alias, 0, 64
	.other		__nv_reservedSMEM_offset_0_alias,@"STO_CUDA_RESERVED_SHARED STV_DEFAULT"
__nv_reservedSMEM_offset_0_alias:
	.zero		0
	.zero		64


//--------------------- .nv.constant0._Z20naive_cuda_transposeiPfS_ii --------------------------
	.section	.nv.constant0._Z20naive_cuda_transposeiPfS_ii,"a",@progbits
	.sectionflags	@""
	.align	4
.nv.constant0._Z20naive_cuda_transposeiPfS_ii:
	.zero		928


//--------------------- .nv.constant0._Z15transposeMatrixPKfPfii --------------------------
	.section	.nv.constant0._Z15transposeMatrixPKfPfii,"a",@progbits
	.sectionflags	@""
	.align	4
.nv.constant0._Z15transposeMatrixPKfPfii:
	.zero		920


//--------------------- SYMBOLS --------------------------

	.type		.nv.reservedSmem.offset0,@object
	.size		.nv.reservedSmem.offset0,0x4
